	.headerflags	@"EF_CUDA_TEXMODE_UNIFIED EF_CUDA_64BIT_ADDRESS EF_CUDA_ACCELERATORS EF_CUDA_SM90 EF_CUDA_VIRTUAL_SM(EF_CUDA_SM90)"
	.elftype	@"ET_EXEC"


//--------------------- .nv.info                  --------------------------
	.section	.nv.info,"",@"SHT_CUDA_INFO"
	.align	4


	//----- nvinfo : EIATTR_REGCOUNT
	.align		4
        /*0000*/ 	.byte	0x04, 0x2f
        /*0002*/ 	.short	(.L_1 - .L_0)
	.align		4
.L_0:
        /*0004*/ 	.word	index@(triton_poi_fused_max_pool2d_with_indices_65)
        /*0008*/ 	.word	0x00000018


	//----- nvinfo : EIATTR_MIN_STACK_SIZE
	.align		4
.L_1:
        /*000c*/ 	.byte	0x04, 0x12
        /*000e*/ 	.short	(.L_3 - .L_2)
	.align		4
.L_2:
        /*0010*/ 	.word	index@(triton_poi_fused_max_pool2d_with_indices_65)
        /*0014*/ 	.word	0x00000000


	//----- nvinfo : EIATTR_FRAME_SIZE
	.align		4
.L_3:
        /*0018*/ 	.byte	0x04, 0x11
        /*001a*/ 	.short	(.L_5 - .L_4)
	.align		4
.L_4:
        /*001c*/ 	.word	index@(triton_poi_fused_max_pool2d_with_indices_65)
        /*0020*/ 	.word	0x00000000


	//----- nvinfo : EIATTR_MIN_STACK_SIZE
	.align		4
.L_5:
        /*0024*/ 	.byte	0x04, 0x12
        /*0026*/ 	.short	(.L_7 - .L_6)
	.align		4
.L_6:
        /*0028*/ 	.word	index@(triton_poi_fused_max_pool2d_with_indices_65)
        /*002c*/ 	.word	0x00000000
.L_7:


//--------------------- .nv.info.triton_poi_fused_max_pool2d_with_indices_65 --------------------------
	.section	.nv.info.triton_poi_fused_max_pool2d_with_indices_65,"",@"SHT_CUDA_INFO"
	.sectionflags	@""
	.align	4


	//----- nvinfo : EIATTR_CUDA_API_VERSION
	.align		4
        /*0000*/ 	.byte	0x04, 0x37
        /*0002*/ 	.short	(.L_9 - .L_8)
.L_8:
        /*0004*/ 	.word	0x0000007c


	//----- nvinfo : EIATTR_KPARAM_INFO
	.align		4
.L_9:
        /*0008*/ 	.byte	0x04, 0x17
        /*000a*/ 	.short	(.L_11 - .L_10)
.L_10:
        /*000c*/ 	.word	0x00000000
        /*0010*/ 	.short	0x0003
        /*0012*/ 	.short	0x0018
        /*0014*/ 	.byte	0x00, 0xf0, 0x11, 0x00


	//----- nvinfo : EIATTR_KPARAM_INFO
	.align		4
.L_11:
        /*0018*/ 	.byte	0x04, 0x17
        /*001a*/ 	.short	(.L_13 - .L_12)
.L_12:
        /*001c*/ 	.word	0x00000000
        /*0020*/ 	.short	0x0002
        /*0022*/ 	.short	0x0010
        /*0024*/ 	.byte	0x00, 0xf4, 0x21, 0x00


	//----- nvinfo : EIATTR_KPARAM_INFO
	.align		4
.L_13:
        /*0028*/ 	.byte	0x04, 0x17
        /*002a*/ 	.short	(.L_15 - .L_14)
.L_14:
        /*002c*/ 	.word	0x00000000
        /*0030*/ 	.short	0x0001
        /*0032*/ 	.short	0x0008
        /*0034*/ 	.byte	0x00, 0xf4, 0x21, 0x00


	//----- nvinfo : EIATTR_KPARAM_INFO
	.align		4
.L_15:
        /*0038*/ 	.byte	0x04, 0x17
        /*003a*/ 	.short	(.L_17 - .L_16)
.L_16:
        /*003c*/ 	.word	0x00000000
        /*0040*/ 	.short	0x0000
        /*0042*/ 	.short	0x0000
        /*0044*/ 	.byte	0x00, 0xf4, 0x21, 0x00


	//----- nvinfo : EIATTR_SPARSE_MMA_MASK
	.align		4
.L_17:
        /*0048*/ 	.byte	0x03, 0x50
        /*004a*/ 	.short	0x0000


	//----- nvinfo : EIATTR_MAXREG_COUNT
	.align		4
        /*004c*/ 	.byte	0x03, 0x1b
        /*004e*/ 	.short	0x00ff


	//----- nvinfo : EIATTR_EXIT_INSTR_OFFSETS
	.align		4
        /*0050*/ 	.byte	0x04, 0x1c
        /*0052*/ 	.short	(.L_19 - .L_18)


	//   ....[0]....
.L_18:
        /*0054*/ 	.word	0x00000700


	//   ....[1]....
        /*0058*/ 	.word	0x00000720


	//----- nvinfo : EIATTR_REQNTID
	.align		4
.L_19:
        /*005c*/ 	.byte	0x04, 0x10
        /*005e*/ 	.short	(.L_21 - .L_20)
.L_20:
        /*0060*/ 	.word	0x00000080
        /*0064*/ 	.word	0x00000001
        /*0068*/ 	.word	0x00000001


	//----- nvinfo : EIATTR_CBANK_PARAM_SIZE
	.align		4
.L_21:
        /*006c*/ 	.byte	0x03, 0x19
        /*006e*/ 	.short	0x001c


	//----- nvinfo : EIATTR_PARAM_CBANK
	.align		4
        /*0070*/ 	.byte	0x04, 0x0a
        /*0072*/ 	.short	(.L_23 - .L_22)
	.align		4
.L_22:
        /*0074*/ 	.word	index@(.nv.constant0.triton_poi_fused_max_pool2d_with_indices_65)
        /*0078*/ 	.short	0x0210
        /*007a*/ 	.short	0x001c


	//----- nvinfo : EIATTR_SW_WAR
	.align		4
.L_23:
        /*007c*/ 	.byte	0x04, 0x36
        /*007e*/ 	.short	(.L_25 - .L_24)
.L_24:
        /*0080*/ 	.word	0x00000008
.L_25:


//--------------------- .nv.callgraph             --------------------------
	.section	.nv.callgraph,"",@"SHT_CUDA_CALLGRAPH"
	.align	4
	.sectionentsize	8
	.align		4
        /*0000*/ 	.word	0x00000000
	.align		4
        /*0004*/ 	.word	0xffffffff
	.align		4
        /*0008*/ 	.word	0x00000000
	.align		4
        /*000c*/ 	.word	0xfffffffe
	.align		4
        /*0010*/ 	.word	0x00000000
	.align		4
        /*0014*/ 	.word	0xfffffffd
	.align		4
        /*0018*/ 	.word	0x00000000
	.align		4
        /*001c*/ 	.word	0xfffffffc


//--------------------- .text.triton_poi_fused_max_pool2d_with_indices_65 --------------------------
	.section	.text.triton_poi_fused_max_pool2d_with_indices_65,"ax",@progbits
	.align	128
        .global         triton_poi_fused_max_pool2d_with_indices_65
        .type           triton_poi_fused_max_pool2d_with_indices_65,@function
        .size           triton_poi_fused_max_pool2d_with_indices_65,(.L_x_1 - triton_poi_fused_max_pool2d_with_indices_65)
        .other          triton_poi_fused_max_pool2d_with_indices_65,@"STO_CUDA_ENTRY STV_DEFAULT"
triton_poi_fused_max_pool2d_with_indices_65:
.text.triton_poi_fused_max_pool2d_with_indices_65:
[----:B------:R-:W0:Y:S02]  /*0000*/  LDC R1, c[0x0][0x28] ;  /* 0x00000a00ff017b82 */ /* 0x000e240000000800 */
[----:B------:R-:W1:Y:S01]  /*0010*/  S2R R0, SR_TID.X ;  /* 0x0000000000007919 */ /* 0x000e620000002100 */
[----:B------:R-:W-:Y:S01]  /*0020*/  IMAD.MOV.U32 R9, RZ, RZ, RZ ;  /* 0x000000ffff097224 */ /* 0x000fe200078e00ff */
[----:B------:R-:W-:Y:S01]  /*0030*/  ULDC.64 UR4, c[0x0][0x208] ;  /* 0x0000820000047ab9 */ /* 0x000fe20000000a00 */
[----:B------:R-:W2:Y:S01]  /*0040*/  S2R R3, SR_CTAID.X ;  /* 0x0000000000037919 */ /* 0x000ea20000002500 */
[----:B------:R-:W-:Y:S01]  /*0050*/  IMAD.MOV.U32 R16, RZ, RZ, RZ ;  /* 0x000000ffff107224 */ /* 0x000fe200078e00ff */
[----:B------:R-:W-:Y:S01]  /*0060*/  CS2R R18, SRZ ;  /* 0x0000000000127805 */ /* 0x000fe2000001ff00 */
[----:B------:R-:W-:Y:S01]  /*0070*/  IMAD.MOV.U32 R10, RZ, RZ, RZ ;  /* 0x000000ffff0a7224 */ /* 0x000fe200078e00ff */
[----:B------:R-:W-:Y:S01]  /*0080*/  ULDC.64 UR6, c[0x0][0x220] ;  /* 0x0000880000067ab9 */ /* 0x000fe20000000a00 */
[----:B-1----:R-:W-:-:S05]  /*0090*/  LOP3.LUT R0, R0, 0x7f, RZ, 0xc0, !PT ;  /* 0x0000007f00007812 */ /* 0x002fca00078ec0ff */
[----:B--2---:R-:W-:-:S04]  /*00a0*/  IMAD R0, R3, 0x80, R0 ;  /* 0x0000008003007824 */ /* 0x004fc800078e0200 */
[C---:B------:R-:W-:Y:S01]  /*00b0*/  IMAD.HI R2, R0.reuse, 0x4ec4ec4f, RZ ;  /* 0x4ec4ec4f00027827 */ /* 0x040fe200078e02ff */
[----:B------:R-:W-:-:S04]  /*00c0*/  ISETP.GE.AND P5, PT, R0, 0x3400, PT ;  /* 0x000034000000780c */ /* 0x000fc80003fa6270 */
[----:B------:R-:W-:-:S04]  /*00d0*/  SHF.R.U32.HI R3, RZ, 0x1f, R2 ;  /* 0x0000001fff037819 */ /* 0x000fc80000011602 */
[CC--:B------:R-:W-:Y:S02]  /*00e0*/  LEA.HI.SX32 R8, R2.reuse, R3.reuse, 0x18 ;  /* 0x0000000302087211 */ /* 0x0c0fe400078fc2ff */
[----:B------:R-:W-:Y:S02]  /*00f0*/  LEA.HI.SX32 R4, R2, R3, 0x17 ;  /* 0x0000000302047211 */ /* 0x000fe400078fbaff */
[----:B------:R-:W-:Y:S01]  /*0100*/  LEA.HI R5, R8, R8, RZ, 0x1 ;  /* 0x0000000808057211 */ /* 0x000fe200078f08ff */
[----:B------:R-:W1:Y:S01]  /*0110*/  LDC.64 R2, c[0x0][0x210] ;  /* 0x00008400ff027b82 */ /* 0x000e620000000a00 */
[----:B------:R-:W-:Y:S02]  /*0120*/  LEA.HI R6, R4, R4, RZ, 0x1 ;  /* 0x0000000404067211 */ /* 0x000fe400078f08ff */
[----:B------:R-:W-:Y:S02]  /*0130*/  LOP3.LUT R5, R5, 0xfffffffe, RZ, 0xc0, !PT ;  /* 0xfffffffe05057812 */ /* 0x000fe400078ec0ff */
[----:B------:R-:W-:-:S03]  /*0140*/  LOP3.LUT R7, R6, 0xfffffffe, RZ, 0xc0, !PT ;  /* 0xfffffffe06077812 */ /* 0x000fc600078ec0ff */
[----:B------:R-:W-:Y:S02]  /*0150*/  IMAD.IADD R8, R8, 0x1, -R5 ;  /* 0x0000000108087824 */ /* 0x000fe400078e0a05 */
[----:B------:R-:W-:Y:S02]  /*0160*/  IMAD.IADD R11, R4, 0x1, -R7 ;  /* 0x00000001040b7824 */ /* 0x000fe400078e0a07 */
[----:B------:R-:W-:Y:S01]  /*0170*/  VIADD R5, R0, 0xfffffcc0 ;  /* 0xfffffcc000057836 */ /* 0x000fe20000000000 */
[----:B------:R-:W-:Y:S01]  /*0180*/  ISETP.LT.AND P3, PT, R8, 0x1, !P5 ;  /* 0x000000010800780c */ /* 0x000fe20006f61270 */
[----:B------:R-:W-:Y:S01]  /*0190*/  VIADD R7, R0, 0x340 ;  /* 0x0000034000077836 */ /* 0x000fe20000000000 */
[----:B------:R-:W-:Y:S02]  /*01a0*/  ISETP.GT.AND P4, PT, R8, RZ, PT ;  /* 0x000000ff0800720c */ /* 0x000fe40003f84270 */
[C---:B------:R-:W-:Y:S02]  /*01b0*/  ISETP.GT.AND P6, PT, R11.reuse, RZ, P3 ;  /* 0x000000ff0b00720c */ /* 0x040fe40001fc4270 */
[----:B------:R-:W-:Y:S01]  /*01c0*/  ISETP.GT.AND P3, PT, R11, -0x1, P3 ;  /* 0xffffffff0b00780c */ /* 0x000fe20001f64270 */
[----:B-1----:R-:W-:Y:S01]  /*01d0*/  IMAD.WIDE R4, R5, 0x4, R2 ;  /* 0x0000000405047825 */ /* 0x002fe200078e0202 */
[----:B------:R-:W-:-:S09]  /*01e0*/  ISETP.GT.AND P0, PT, R11, RZ, P4 ;  /* 0x000000ff0b00720c */ /* 0x000fd20002704270 */
[----:B------:R-:W2:Y:S01]  /*01f0*/  @P6 LDG.E R9, desc[UR4][R4.64] ;  /* 0x0000000404096981 */ /* 0x000ea2000c1e1900 */
[----:B------:R-:W-:Y:S01]  /*0200*/  IMAD.WIDE R6, R7, 0x4, R2 ;  /* 0x0000000407067825 */ /* 0x000fe200078e0202 */
[----:B------:R-:W-:-:S03]  /*0210*/  ISETP.LT.AND P0, PT, R0, 0x3400, P0 ;  /* 0x000034000000780c */ /* 0x000fc60000701270 */
[----:B------:R-:W-:Y:S01]  /*0220*/  VIADD R13, R0, 0xfffff640 ;  /* 0xfffff640000d7836 */ /* 0x000fe20000000000 */
[----:B------:R-:W3:Y:S03]  /*0230*/  @P3 LDG.E R16, desc[UR4][R6.64] ;  /* 0x0000000406103981 */ /* 0x000ee6000c1e1900 */
[----:B------:R-:W-:-:S06]  /*0240*/  IMAD.WIDE R12, R13, 0x4, R2 ;  /* 0x000000040d0c7825 */ /* 0x000fcc00078e0202 */
[----:B------:R1:W4:Y:S01]  /*0250*/  @P0 LDG.E R18, desc[UR4][R12.64] ;  /* 0x000000040c120981 */ /* 0x000322000c1e1900 */
[----:B------:R-:W-:Y:S01]  /*0260*/  ISETP.GT.AND P1, PT, R8, -0x1, PT ;  /* 0xffffffff0800780c */ /* 0x000fe20003f24270 */
[C---:B------:R-:W-:Y:S01]  /*0270*/  VIADD R15, R0.reuse, 0xfffff980 ;  /* 0xfffff980000f7836 */ /* 0x040fe20000000000 */
[C---:B------:R-:W-:Y:S02]  /*0280*/  ISETP.GT.AND P4, PT, R11.reuse, -0x1, P4 ;  /* 0xffffffff0b00780c */ /* 0x040fe40002784270 */
[----:B------:R-:W-:Y:S01]  /*0290*/  ISETP.GT.AND P1, PT, R11, RZ, P1 ;  /* 0x000000ff0b00720c */ /* 0x000fe20000f24270 */
[----:B------:R-:W-:Y:S01]  /*02a0*/  IMAD.WIDE R14, R15, 0x4, R2 ;  /* 0x000000040f0e7825 */ /* 0x000fe200078e0202 */
[----:B------:R-:W-:Y:S02]  /*02b0*/  ISETP.LT.AND P2, PT, R11, 0x1, !P5 ;  /* 0x000000010b00780c */ /* 0x000fe40006f41270 */
[C---:B------:R-:W-:Y:S02]  /*02c0*/  ISETP.LT.AND P1, PT, R0.reuse, 0x3400, P1 ;  /* 0x000034000000780c */ /* 0x040fe40000f21270 */
[----:B------:R-:W-:-:S02]  /*02d0*/  ISETP.LT.AND P4, PT, R0, 0x3400, P4 ;  /* 0x000034000000780c */ /* 0x000fc40002781270 */
[----:B-1----:R-:W-:Y:S01]  /*02e0*/  LOP3.LUT R13, R11, R8, RZ, 0xfc, !PT ;  /* 0x000000080b0d7212 */ /* 0x002fe200078efcff */
[----:B------:R-:W-:-:S08]  /*02f0*/  IMAD.MOV.U32 R12, RZ, RZ, RZ ;  /* 0x000000ffff0c7224 */ /* 0x000fd000078e00ff */
[----:B------:R1:W5:Y:S04]  /*0300*/  @P1 LDG.E R10, desc[UR4][R14.64] ;  /* 0x000000040e0a1981 */ /* 0x000368000c1e1900 */
[----:B------:R-:W5:Y:S01]  /*0310*/  @P4 LDG.E R12, desc[UR4][R4.64] ;  /* 0x00000004040c4981 */ /* 0x000f62000c1e1900 */
[----:B-1----:R-:W-:-:S04]  /*0320*/  VIADD R15, R0, 0x680 ;  /* 0x00000680000f7836 */ /* 0x002fc80000000000 */
[--C-:B------:R-:W-:Y:S01]  /*0330*/  IMAD.WIDE R14, R15, 0x4, R2.reuse ;  /* 0x000000040f0e7825 */ /* 0x100fe200078e0202 */
[----:B--2---:R-:W-:Y:S02]  /*0340*/  SEL R9, R9, 0xff800000, P6 ;  /* 0xff80000009097807 */ /* 0x004fe40003000000 */
[----:B------:R-:W-:Y:S02]  /*0350*/  ISETP.GT.AND P6, PT, R8, RZ, P2 ;  /* 0x000000ff0800720c */ /* 0x000fe400017c4270 */
[----:B---3--:R-:W-:Y:S02]  /*0360*/  SEL R11, R16, 0xff800000, P3 ;  /* 0xff800000100b7807 */ /* 0x008fe40001800000 */
[----:B------:R-:W-:Y:S01]  /*0370*/  ISETP.GT.AND P3, PT, R13, -0x1, !P5 ;  /* 0xffffffff0d00780c */ /* 0x000fe20006f64270 */
[----:B------:R-:W-:Y:S02]  /*0380*/  IMAD.MOV.U32 R13, RZ, RZ, RZ ;  /* 0x000000ffff0d7224 */ /* 0x000fe400078e00ff */
[----:B------:R-:W-:-:S06]  /*0390*/  IMAD.WIDE R16, R0, 0x4, R2 ;  /* 0x0000000400107825 */ /* 0x000fcc00078e0202 */
[----:B------:R1:W2:Y:S01]  /*03a0*/  @P6 LDG.E R19, desc[UR4][R6.64] ;  /* 0x0000000406136981 */ /* 0x0002a2000c1e1900 */
[----:B----4-:R-:W-:Y:S02]  /*03b0*/  SEL R21, R18, 0xff800000, P0 ;  /* 0xff80000012157807 */ /* 0x010fe40000000000 */
[C---:B------:R-:W-:Y:S02]  /*03c0*/  ISETP.GT.AND P0, PT, R8.reuse, -0x1, P2 ;  /* 0xffffffff0800780c */ /* 0x040fe40001704270 */
[----:B------:R-:W-:Y:S01]  /*03d0*/  ISETP.LT.AND P2, PT, R8, 0x1, P2 ;  /* 0x000000010800780c */ /* 0x000fe20001741270 */
[----:B------:R-:W3:Y:S01]  /*03e0*/  @P3 LDG.E R13, desc[UR4][R16.64] ;  /* 0x00000004100d3981 */ /* 0x000ee2000c1e1900 */
[----:B------:R-:W-:Y:S02]  /*03f0*/  IMAD.MOV.U32 R8, RZ, RZ, RZ ;  /* 0x000000ffff087224 */ /* 0x000fe400078e00ff */
[----:B-1----:R-:W-:Y:S02]  /*0400*/  VIADD R7, R0, 0x9c0 ;  /* 0x000009c000077836 */ /* 0x002fe40000000000 */
[----:B------:R-:W-:-:S05]  /*0410*/  IMAD.MOV.U32 R6, RZ, RZ, RZ ;  /* 0x000000ffff067224 */ /* 0x000fca00078e00ff */
[----:B------:R-:W4:Y:S01]  /*0420*/  @P0 LDG.E R8, desc[UR4][R14.64] ;  /* 0x000000040e080981 */ /* 0x000f22000c1e1900 */
[----:B------:R-:W-:-:S05]  /*0430*/  IMAD.WIDE R2, R7, 0x4, R2 ;  /* 0x0000000407027825 */ /* 0x000fca00078e0202 */
[----:B------:R1:W4:Y:S01]  /*0440*/  @P2 LDG.E R6, desc[UR4][R2.64] ;  /* 0x0000000402062981 */ /* 0x000322000c1e1900 */
[----:B-----5:R-:W-:-:S04]  /*0450*/  SEL R10, R10, 0xff800000, P1 ;  /* 0xff8000000a0a7807 */ /* 0x020fc80000800000 */
[----:B------:R-:W-:Y:S02]  /*0460*/  FSETP.GT.AND P1, PT, R10, R21, PT ;  /* 0x000000150a00720b */ /* 0x000fe40003f24000 */
[----:B------:R-:W-:Y:S02]  /*0470*/  SEL R12, R12, 0xff800000, P4 ;  /* 0xff8000000c0c7807 */ /* 0x000fe40002000000 */
[----:B------:R-:W-:Y:S01]  /*0480*/  FSETP.NAN.AND P4, PT, R9, R9, PT ;  /* 0x000000090900720b */ /* 0x000fe20003f88000 */
[----:B-1----:R-:W1:Y:S01]  /*0490*/  LDC.64 R2, c[0x0][0x218] ;  /* 0x00008600ff027b82 */ /* 0x002e620000000a00 */
[----:B------:R-:W-:Y:S01]  /*04a0*/  SEL R7, RZ, 0x1, !P1 ;  /* 0x00000001ff077807 */ /* 0x000fe20004800000 */
[----:B-1----:R-:W-:Y:S01]  /*04b0*/  IMAD.WIDE R2, R0, 0x4, R2 ;  /* 0x0000000400027825 */ /* 0x002fe200078e0202 */
[----:B--2---:R-:W-:Y:S02]  /*04c0*/  SEL R4, R19, 0xff800000, P6 ;  /* 0xff80000013047807 */ /* 0x004fe40003000000 */
[----:B------:R-:W-:-:S04]  /*04d0*/  FSETP.NAN.AND P6, PT, R10, R10, PT ;  /* 0x0000000a0a00720b */ /* 0x000fc80003fc8000 */
[----:B------:R-:W-:Y:S02]  /*04e0*/  @!P1 FSEL R10, R10, R21, P6 ;  /* 0x000000150a0a9208 */ /* 0x000fe40003000000 */
[----:B---3--:R-:W-:Y:S02]  /*04f0*/  SEL R13, R13, 0xff800000, P3 ;  /* 0xff8000000d0d7807 */ /* 0x008fe40001800000 */
[----:B------:R-:W-:Y:S02]  /*0500*/  FSETP.NAN.AND P6, PT, R12, R12, PT ;  /* 0x0000000c0c00720b */ /* 0x000fe40003fc8000 */
[----:B------:R-:W-:-:S04]  /*0510*/  FSETP.GEU.AND P3, PT, R10, R9, PT ;  /* 0x000000090a00720b */ /* 0x000fc80003f6e000 */
[----:B------:R-:W-:Y:S02]  /*0520*/  @!P4 FSEL R9, R9, R10, !P3 ;  /* 0x0000000a0909c208 */ /* 0x000fe40005800000 */
[----:B----4-:R-:W-:Y:S02]  /*0530*/  SEL R5, R8, 0xff800000, P0 ;  /* 0xff80000008057807 */ /* 0x010fe40000000000 */
[----:B------:R-:W-:Y:S02]  /*0540*/  FSETP.NAN.AND P4, PT, R13, R13, PT ;  /* 0x0000000d0d00720b */ /* 0x000fe40003f88000 */
[----:B------:R-:W-:-:S04]  /*0550*/  FSETP.GEU.AND P0, PT, R9, R12, PT ;  /* 0x0000000c0900720b */ /* 0x000fc80003f0e000 */
[----:B------:R-:W-:Y:S02]  /*0560*/  @!P6 FSEL R12, R12, R9, !P0 ;  /* 0x000000090c0ce208 */ /* 0x000fe40004000000 */
[----:B------:R-:W-:Y:S02]  /*0570*/  SEL R6, R6, 0xff800000, P2 ;  /* 0xff80000006067807 */ /* 0x000fe40001000000 */
[----:B------:R-:W-:Y:S02]  /*0580*/  FSETP.NAN.AND P6, PT, R11, R11, PT ;  /* 0x0000000b0b00720b */ /* 0x000fe40003fc8000 */
[----:B------:R-:W-:-:S04]  /*0590*/  FSETP.GEU.AND P2, PT, R12, R13, PT ;  /* 0x0000000d0c00720b */ /* 0x000fc80003f4e000 */
[----:B------:R-:W-:Y:S02]  /*05a0*/  @!P4 FSEL R13, R13, R12, !P2 ;  /* 0x0000000c0d0dc208 */ /* 0x000fe40005000000 */
[----:B------:R-:W-:Y:S02]  /*05b0*/  FSETP.NAN.AND P4, PT, R4, R4, PT ;  /* 0x000000040400720b */ /* 0x000fe40003f88000 */
[----:B------:R-:W-:-:S04]  /*05c0*/  FSETP.GEU.AND P1, PT, R13, R11, PT ;  /* 0x0000000b0d00720b */ /* 0x000fc80003f2e000 */
[----:B------:R-:W-:-:S04]  /*05d0*/  @!P6 FSEL R11, R11, R13, !P1 ;  /* 0x0000000d0b0be208 */ /* 0x000fc80004800000 */
[----:B------:R-:W-:-:S04]  /*05e0*/  FSETP.GEU.AND P6, PT, R11, R4, PT ;  /* 0x000000040b00720b */ /* 0x000fc80003fce000 */
[----:B------:R-:W-:Y:S02]  /*05f0*/  @!P4 FSEL R4, R4, R11, !P6 ;  /* 0x0000000b0404c208 */ /* 0x000fe40007000000 */
[-C--:B------:R-:W-:Y:S02]  /*0600*/  FSETP.NAN.AND P4, PT, R5, R5.reuse, PT ;  /* 0x000000050500720b */ /* 0x080fe40003f88000 */
[----:B------:R-:W-:Y:S02]  /*0610*/  SEL R7, R7, 0x2, P3 ;  /* 0x0000000207077807 */ /* 0x000fe40001800000 */
[----:B------:R-:W-:Y:S02]  /*0620*/  FSETP.NAN.AND P3, PT, R6, R6, PT ;  /* 0x000000060600720b */ /* 0x000fe40003f68000 */
[----:B------:R-:W-:Y:S02]  /*0630*/  SEL R7, R7, 0x3, P0 ;  /* 0x0000000307077807 */ /* 0x000fe40000000000 */
[----:B------:R-:W-:-:S02]  /*0640*/  FSETP.GEU.AND P0, PT, R4, R5, PT ;  /* 0x000000050400720b */ /* 0x000fc40003f0e000 */
[----:B------:R-:W-:-:S03]  /*0650*/  SEL R7, R7, 0x4, P2 ;  /* 0x0000000407077807 */ /* 0x000fc60001000000 */
[----:B------:R-:W-:Y:S02]  /*0660*/  @!P4 FSEL R5, R5, R4, !P0 ;  /* 0x000000040505c208 */ /* 0x000fe40004000000 */
[----:B------:R-:W-:Y:S02]  /*0670*/  SEL R7, R7, 0x5, P1 ;  /* 0x0000000507077807 */ /* 0x000fe40000800000 */
[----:B------:R-:W-:Y:S02]  /*0680*/  FSETP.GEU.AND P1, PT, R5, R6, PT ;  /* 0x000000060500720b */ /* 0x000fe40003f2e000 */
[----:B------:R-:W-:Y:S02]  /*0690*/  SEL R7, R7, 0x6, P6 ;  /* 0x0000000607077807 */ /* 0x000fe40003000000 */
[----:B------:R-:W-:Y:S02]  /*06a0*/  @!P3 SEL R6, R6, R5, !P1 ;  /* 0x000000050606b207 */ /* 0x000fe40004800000 */
[----:B------:R-:W-:-:S02]  /*06b0*/  IADD3 R4, P2, R0, UR6, RZ ;  /* 0x0000000600047c10 */ /* 0x000fc4000ff5e0ff */
[----:B------:R-:W-:Y:S01]  /*06c0*/  SEL R7, R7, 0x7, P0 ;  /* 0x0000000707077807 */ /* 0x000fe20000000000 */
[----:B------:R1:W-:Y:S01]  /*06d0*/  @!P5 STG.E desc[UR4][R2.64], R6 ;  /* 0x000000060200d986 */ /* 0x0003e2000c101904 */
[----:B------:R-:W-:Y:S02]  /*06e0*/  LEA.HI.X.SX32 R5, R0, UR7, 0x1, P2 ;  /* 0x0000000700057c11 */ /* 0x000fe400090f0eff */
[----:B------:R-:W-:Y:S01]  /*06f0*/  SEL R7, R7, 0x8, P1 ;  /* 0x0000000807077807 */ /* 0x000fe20000800000 */
[----:B------:R-:W-:Y:S06]  /*0700*/  @P5 EXIT ;  /* 0x000000000000594d */ /* 0x000fec0003800000 */
[----:B------:R-:W-:Y:S01]  /*0710*/  STG.E.U8 desc[UR4][R4.64], R7 ;  /* 0x0000000704007986 */ /* 0x000fe2000c101104 */
[----:B------:R-:W-:Y:S05]  /*0720*/  EXIT ;  /* 0x000000000000794d */ /* 0x000fea0003800000 */
.L_x_0:
[----:B------:R-:W-:-:S00]  /*0730*/  BRA `(.L_x_0) ;  /* 0xfffffffc00fc7947 */ /* 0x000fc0000383ffff */
[----:B------:R-:W-:-:S00]  /*0740*/  NOP ;  /* 0x0000000000007918 */ /* 0x000fc00000000000 */
        /* <DEDUP_REMOVED lines=11> */
.L_x_1:


//--------------------- .nv.constant0.triton_poi_fused_max_pool2d_with_indices_65 --------------------------
	.section	.nv.constant0.triton_poi_fused_max_pool2d_with_indices_65,"a",@progbits
	.sectionflags	@""
	.align	4
.nv.constant0.triton_poi_fused_max_pool2d_with_indices_65:
	.zero		556
